//
// Generated by NVIDIA NVVM Compiler
//
// Compiler Build ID: CL-36424714
// Cuda compilation tools, release 13.0, V13.0.88
// Based on NVVM 20.0.0
//

.version 9.0
.target sm_100
.address_size 64

	// .globl	cross_entropy_loss_kernel

.visible .entry cross_entropy_loss_kernel(
	.param .u64 .ptr .align 1 cross_entropy_loss_kernel_param_0,
	.param .u64 .ptr .align 1 cross_entropy_loss_kernel_param_1,
	.param .u64 .ptr .align 1 cross_entropy_loss_kernel_param_2,
	.param .u32 cross_entropy_loss_kernel_param_3,
	.param .f32 cross_entropy_loss_kernel_param_4
)
{
	.reg .pred 	%p<30>;
	.reg .b32 	%r<48>;
	.reg .b32 	%f<194>;
	.reg .b64 	%rd<21>;

	ld.param.u64 	%rd10, [cross_entropy_loss_kernel_param_0];
	ld.param.u64 	%rd11, [cross_entropy_loss_kernel_param_1];
	ld.param.u64 	%rd9, [cross_entropy_loss_kernel_param_2];
	ld.param.u32 	%r9, [cross_entropy_loss_kernel_param_3];
	ld.param.f32 	%f10, [cross_entropy_loss_kernel_param_4];
	cvta.to.global.u64 	%rd1, %rd11;
	cvta.to.global.u64 	%rd2, %rd10;
	mov.u32 	%r10, %tid.x;
	mov.u32 	%r11, %ctaid.x;
	mov.u32 	%r12, %ntid.x;
	mul.lo.s32 	%r13, %r12, %r11;
	neg.s32 	%r14, %r13;
	setp.ne.s32 	%p1, %r10, %r14;
	@%p1 bra 	$L__BB0_11;
	setp.lt.s32 	%p2, %r9, 1;
	mov.f32 	%f193, 0f00000000;
	@%p2 bra 	$L__BB0_10;
	and.b32  	%r1, %r9, 3;
	setp.lt.u32 	%p3, %r9, 4;
	mov.f32 	%f193, 0f00000000;
	mov.b32 	%r47, 0;
	@%p3 bra 	$L__BB0_5;
	and.b32  	%r47, %r9, 2147483644;
	neg.s32 	%r45, %r47;
	add.s64 	%rd20, %rd2, 8;
	add.s64 	%rd19, %rd1, 8;
	mov.f32 	%f193, 0f00000000;
$L__BB0_4:
	.pragma "nounroll";
	ld.global.f32 	%f15, [%rd20+-8];
	ld.global.f32 	%f16, [%rd19+-8];
	add.f32 	%f17, %f10, %f16;
	setp.lt.f32 	%p4, %f17, 0f00800000;
	mul.f32 	%f18, %f17, 0f4B000000;
	selp.f32 	%f19, %f18, %f17, %p4;
	selp.f32 	%f20, 0fC1B80000, 0f00000000, %p4;
	mov.b32 	%r16, %f19;
	add.s32 	%r17, %r16, -1059760811;
	and.b32  	%r18, %r17, -8388608;
	sub.s32 	%r19, %r16, %r18;
	mov.b32 	%f21, %r19;
	cvt.rn.f32.s32 	%f22, %r18;
	fma.rn.f32 	%f23, %f22, 0f34000000, %f20;
	add.f32 	%f24, %f21, 0fBF800000;
	fma.rn.f32 	%f25, %f24, 0fBE055027, 0f3E1039F6;
	fma.rn.f32 	%f26, %f25, %f24, 0fBDF8CDCC;
	fma.rn.f32 	%f27, %f26, %f24, 0f3E0F2955;
	fma.rn.f32 	%f28, %f27, %f24, 0fBE2AD8B9;
	fma.rn.f32 	%f29, %f28, %f24, 0f3E4CED0B;
	fma.rn.f32 	%f30, %f29, %f24, 0fBE7FFF22;
	fma.rn.f32 	%f31, %f30, %f24, 0f3EAAAA78;
	fma.rn.f32 	%f32, %f31, %f24, 0fBF000000;
	mul.f32 	%f33, %f24, %f32;
	fma.rn.f32 	%f34, %f33, %f24, %f24;
	fma.rn.f32 	%f35, %f23, 0f3F317218, %f34;
	setp.gt.u32 	%p5, %r16, 2139095039;
	fma.rn.f32 	%f36, %f19, 0f7F800000, 0f7F800000;
	selp.f32 	%f37, %f36, %f35, %p5;
	setp.eq.f32 	%p6, %f19, 0f00000000;
	selp.f32 	%f38, 0fFF800000, %f37, %p6;
	fma.rn.f32 	%f39, %f15, %f38, %f193;
	ld.global.f32 	%f40, [%rd20+-4];
	ld.global.f32 	%f41, [%rd19+-4];
	add.f32 	%f42, %f10, %f41;
	setp.lt.f32 	%p7, %f42, 0f00800000;
	mul.f32 	%f43, %f42, 0f4B000000;
	selp.f32 	%f44, %f43, %f42, %p7;
	selp.f32 	%f45, 0fC1B80000, 0f00000000, %p7;
	mov.b32 	%r20, %f44;
	add.s32 	%r21, %r20, -1059760811;
	and.b32  	%r22, %r21, -8388608;
	sub.s32 	%r23, %r20, %r22;
	mov.b32 	%f46, %r23;
	cvt.rn.f32.s32 	%f47, %r22;
	fma.rn.f32 	%f48, %f47, 0f34000000, %f45;
	add.f32 	%f49, %f46, 0fBF800000;
	fma.rn.f32 	%f50, %f49, 0fBE055027, 0f3E1039F6;
	fma.rn.f32 	%f51, %f50, %f49, 0fBDF8CDCC;
	fma.rn.f32 	%f52, %f51, %f49, 0f3E0F2955;
	fma.rn.f32 	%f53, %f52, %f49, 0fBE2AD8B9;
	fma.rn.f32 	%f54, %f53, %f49, 0f3E4CED0B;
	fma.rn.f32 	%f55, %f54, %f49, 0fBE7FFF22;
	fma.rn.f32 	%f56, %f55, %f49, 0f3EAAAA78;
	fma.rn.f32 	%f57, %f56, %f49, 0fBF000000;
	mul.f32 	%f58, %f49, %f57;
	fma.rn.f32 	%f59, %f58, %f49, %f49;
	fma.rn.f32 	%f60, %f48, 0f3F317218, %f59;
	setp.gt.u32 	%p8, %r20, 2139095039;
	fma.rn.f32 	%f61, %f44, 0f7F800000, 0f7F800000;
	selp.f32 	%f62, %f61, %f60, %p8;
	setp.eq.f32 	%p9, %f44, 0f00000000;
	selp.f32 	%f63, 0fFF800000, %f62, %p9;
	fma.rn.f32 	%f64, %f40, %f63, %f39;
	ld.global.f32 	%f65, [%rd20];
	ld.global.f32 	%f66, [%rd19];
	add.f32 	%f67, %f10, %f66;
	setp.lt.f32 	%p10, %f67, 0f00800000;
	mul.f32 	%f68, %f67, 0f4B000000;
	selp.f32 	%f69, %f68, %f67, %p10;
	selp.f32 	%f70, 0fC1B80000, 0f00000000, %p10;
	mov.b32 	%r24, %f69;
	add.s32 	%r25, %r24, -1059760811;
	and.b32  	%r26, %r25, -8388608;
	sub.s32 	%r27, %r24, %r26;
	mov.b32 	%f71, %r27;
	cvt.rn.f32.s32 	%f72, %r26;
	fma.rn.f32 	%f73, %f72, 0f34000000, %f70;
	add.f32 	%f74, %f71, 0fBF800000;
	fma.rn.f32 	%f75, %f74, 0fBE055027, 0f3E1039F6;
	fma.rn.f32 	%f76, %f75, %f74, 0fBDF8CDCC;
	fma.rn.f32 	%f77, %f76, %f74, 0f3E0F2955;
	fma.rn.f32 	%f78, %f77, %f74, 0fBE2AD8B9;
	fma.rn.f32 	%f79, %f78, %f74, 0f3E4CED0B;
	fma.rn.f32 	%f80, %f79, %f74, 0fBE7FFF22;
	fma.rn.f32 	%f81, %f80, %f74, 0f3EAAAA78;
	fma.rn.f32 	%f82, %f81, %f74, 0fBF000000;
	mul.f32 	%f83, %f74, %f82;
	fma.rn.f32 	%f84, %f83, %f74, %f74;
	fma.rn.f32 	%f85, %f73, 0f3F317218, %f84;
	setp.gt.u32 	%p11, %r24, 2139095039;
	fma.rn.f32 	%f86, %f69, 0f7F800000, 0f7F800000;
	selp.f32 	%f87, %f86, %f85, %p11;
	setp.eq.f32 	%p12, %f69, 0f00000000;
	selp.f32 	%f88, 0fFF800000, %f87, %p12;
	fma.rn.f32 	%f89, %f65, %f88, %f64;
	ld.global.f32 	%f90, [%rd20+4];
	ld.global.f32 	%f91, [%rd19+4];
	add.f32 	%f92, %f10, %f91;
	setp.lt.f32 	%p13, %f92, 0f00800000;
	mul.f32 	%f93, %f92, 0f4B000000;
	selp.f32 	%f94, %f93, %f92, %p13;
	selp.f32 	%f95, 0fC1B80000, 0f00000000, %p13;
	mov.b32 	%r28, %f94;
	add.s32 	%r29, %r28, -1059760811;
	and.b32  	%r30, %r29, -8388608;
	sub.s32 	%r31, %r28, %r30;
	mov.b32 	%f96, %r31;
	cvt.rn.f32.s32 	%f97, %r30;
	fma.rn.f32 	%f98, %f97, 0f34000000, %f95;
	add.f32 	%f99, %f96, 0fBF800000;
	fma.rn.f32 	%f100, %f99, 0fBE055027, 0f3E1039F6;
	fma.rn.f32 	%f101, %f100, %f99, 0fBDF8CDCC;
	fma.rn.f32 	%f102, %f101, %f99, 0f3E0F2955;
	fma.rn.f32 	%f103, %f102, %f99, 0fBE2AD8B9;
	fma.rn.f32 	%f104, %f103, %f99, 0f3E4CED0B;
	fma.rn.f32 	%f105, %f104, %f99, 0fBE7FFF22;
	fma.rn.f32 	%f106, %f105, %f99, 0f3EAAAA78;
	fma.rn.f32 	%f107, %f106, %f99, 0fBF000000;
	mul.f32 	%f108, %f99, %f107;
	fma.rn.f32 	%f109, %f108, %f99, %f99;
	fma.rn.f32 	%f110, %f98, 0f3F317218, %f109;
	setp.gt.u32 	%p14, %r28, 2139095039;
	fma.rn.f32 	%f111, %f94, 0f7F800000, 0f7F800000;
	selp.f32 	%f112, %f111, %f110, %p14;
	setp.eq.f32 	%p15, %f94, 0f00000000;
	selp.f32 	%f113, 0fFF800000, %f112, %p15;
	fma.rn.f32 	%f193, %f90, %f113, %f89;
	add.s32 	%r45, %r45, 4;
	add.s64 	%rd20, %rd20, 16;
	add.s64 	%rd19, %rd19, 16;
	setp.ne.s32 	%p16, %r45, 0;
	@%p16 bra 	$L__BB0_4;
$L__BB0_5:
	setp.eq.s32 	%p17, %r1, 0;
	@%p17 bra 	$L__BB0_10;
	setp.eq.s32 	%p18, %r1, 1;
	@%p18 bra 	$L__BB0_8;
	mul.wide.u32 	%rd12, %r47, 4;
	add.s64 	%rd13, %rd2, %rd12;
	ld.global.f32 	%f115, [%rd13];
	add.s64 	%rd14, %rd1, %rd12;
	ld.global.f32 	%f116, [%rd14];
	add.f32 	%f117, %f10, %f116;
	setp.lt.f32 	%p19, %f117, 0f00800000;
	mul.f32 	%f118, %f117, 0f4B000000;
	selp.f32 	%f119, %f118, %f117, %p19;
	selp.f32 	%f120, 0fC1B80000, 0f00000000, %p19;
	mov.b32 	%r32, %f119;
	add.s32 	%r33, %r32, -1059760811;
	and.b32  	%r34, %r33, -8388608;
	sub.s32 	%r35, %r32, %r34;
	mov.b32 	%f121, %r35;
	cvt.rn.f32.s32 	%f122, %r34;
	fma.rn.f32 	%f123, %f122, 0f34000000, %f120;
	add.f32 	%f124, %f121, 0fBF800000;
	fma.rn.f32 	%f125, %f124, 0fBE055027, 0f3E1039F6;
	fma.rn.f32 	%f126, %f125, %f124, 0fBDF8CDCC;
	fma.rn.f32 	%f127, %f126, %f124, 0f3E0F2955;
	fma.rn.f32 	%f128, %f127, %f124, 0fBE2AD8B9;
	fma.rn.f32 	%f129, %f128, %f124, 0f3E4CED0B;
	fma.rn.f32 	%f130, %f129, %f124, 0fBE7FFF22;
	fma.rn.f32 	%f131, %f130, %f124, 0f3EAAAA78;
	fma.rn.f32 	%f132, %f131, %f124, 0fBF000000;
	mul.f32 	%f133, %f124, %f132;
	fma.rn.f32 	%f134, %f133, %f124, %f124;
	fma.rn.f32 	%f135, %f123, 0f3F317218, %f134;
	setp.gt.u32 	%p20, %r32, 2139095039;
	fma.rn.f32 	%f136, %f119, 0f7F800000, 0f7F800000;
	selp.f32 	%f137, %f136, %f135, %p20;
	setp.eq.f32 	%p21, %f119, 0f00000000;
	selp.f32 	%f138, 0fFF800000, %f137, %p21;
	fma.rn.f32 	%f139, %f115, %f138, %f193;
	ld.global.f32 	%f140, [%rd13+4];
	ld.global.f32 	%f141, [%rd14+4];
	add.f32 	%f142, %f10, %f141;
	setp.lt.f32 	%p22, %f142, 0f00800000;
	mul.f32 	%f143, %f142, 0f4B000000;
	selp.f32 	%f144, %f143, %f142, %p22;
	selp.f32 	%f145, 0fC1B80000, 0f00000000, %p22;
	mov.b32 	%r36, %f144;
	add.s32 	%r37, %r36, -1059760811;
	and.b32  	%r38, %r37, -8388608;
	sub.s32 	%r39, %r36, %r38;
	mov.b32 	%f146, %r39;
	cvt.rn.f32.s32 	%f147, %r38;
	fma.rn.f32 	%f148, %f147, 0f34000000, %f145;
	add.f32 	%f149, %f146, 0fBF800000;
	fma.rn.f32 	%f150, %f149, 0fBE055027, 0f3E1039F6;
	fma.rn.f32 	%f151, %f150, %f149, 0fBDF8CDCC;
	fma.rn.f32 	%f152, %f151, %f149, 0f3E0F2955;
	fma.rn.f32 	%f153, %f152, %f149, 0fBE2AD8B9;
	fma.rn.f32 	%f154, %f153, %f149, 0f3E4CED0B;
	fma.rn.f32 	%f155, %f154, %f149, 0fBE7FFF22;
	fma.rn.f32 	%f156, %f155, %f149, 0f3EAAAA78;
	fma.rn.f32 	%f157, %f156, %f149, 0fBF000000;
	mul.f32 	%f158, %f149, %f157;
	fma.rn.f32 	%f159, %f158, %f149, %f149;
	fma.rn.f32 	%f160, %f148, 0f3F317218, %f159;
	setp.gt.u32 	%p23, %r36, 2139095039;
	fma.rn.f32 	%f161, %f144, 0f7F800000, 0f7F800000;
	selp.f32 	%f162, %f161, %f160, %p23;
	setp.eq.f32 	%p24, %f144, 0f00000000;
	selp.f32 	%f163, 0fFF800000, %f162, %p24;
	fma.rn.f32 	%f193, %f140, %f163, %f139;
	add.s32 	%r47, %r47, 2;
$L__BB0_8:
	and.b32  	%r40, %r9, 1;
	setp.eq.b32 	%p25, %r40, 1;
	not.pred 	%p26, %p25;
	@%p26 bra 	$L__BB0_10;
	mul.wide.u32 	%rd15, %r47, 4;
	add.s64 	%rd16, %rd2, %rd15;
	ld.global.f32 	%f164, [%rd16];
	add.s64 	%rd17, %rd1, %rd15;
	ld.global.f32 	%f165, [%rd17];
	add.f32 	%f166, %f10, %f165;
	setp.lt.f32 	%p27, %f166, 0f00800000;
	mul.f32 	%f167, %f166, 0f4B000000;
	selp.f32 	%f168, %f167, %f166, %p27;
	selp.f32 	%f169, 0fC1B80000, 0f00000000, %p27;
	mov.b32 	%r41, %f168;
	add.s32 	%r42, %r41, -1059760811;
	and.b32  	%r43, %r42, -8388608;
	sub.s32 	%r44, %r41, %r43;
	mov.b32 	%f170, %r44;
	cvt.rn.f32.s32 	%f171, %r43;
	fma.rn.f32 	%f172, %f171, 0f34000000, %f169;
	add.f32 	%f173, %f170, 0fBF800000;
	fma.rn.f32 	%f174, %f173, 0fBE055027, 0f3E1039F6;
	fma.rn.f32 	%f175, %f174, %f173, 0fBDF8CDCC;
	fma.rn.f32 	%f176, %f175, %f173, 0f3E0F2955;
	fma.rn.f32 	%f177, %f176, %f173, 0fBE2AD8B9;
	fma.rn.f32 	%f178, %f177, %f173, 0f3E4CED0B;
	fma.rn.f32 	%f179, %f178, %f173, 0fBE7FFF22;
	fma.rn.f32 	%f180, %f179, %f173, 0f3EAAAA78;
	fma.rn.f32 	%f181, %f180, %f173, 0fBF000000;
	mul.f32 	%f182, %f173, %f181;
	fma.rn.f32 	%f183, %f182, %f173, %f173;
	fma.rn.f32 	%f184, %f172, 0f3F317218, %f183;
	setp.gt.u32 	%p28, %r41, 2139095039;
	fma.rn.f32 	%f185, %f168, 0f7F800000, 0f7F800000;
	selp.f32 	%f186, %f185, %f184, %p28;
	setp.eq.f32 	%p29, %f168, 0f00000000;
	selp.f32 	%f187, 0fFF800000, %f186, %p29;
	fma.rn.f32 	%f193, %f164, %f187, %f193;
$L__BB0_10:
	cvta.to.global.u64 	%rd18, %rd9;
	st.global.f32 	[%rd18], %f193;
$L__BB0_11:
	ret;

}


// ===== COMPILED SASS (sm_100) =====

	.target	sm_100

	.elftype	@"ET_EXEC"


//--------------------- .note.nv.tkinfo           --------------------------
	.section	.note.nv.tkinfo,"",@"SHT_NOTE"
	.sectionflags	@"SHF_NOTE_NV_TKINFO"
	.tkinfo
        /*0018*/ 	.word	0x00000002
        /*0030*/ 	.string	""
        /*0030*/ 	.string	"ptxas"
        /*0030*/ 	.string	"Cuda compilation tools, release 13.0, V13.0.88"
        /*0030*/ 	.string	"Build cuda_13.0.r13.0/compiler.36424714_0"
        /*0030*/ 	.string	"-arch sm_100 -m 64 "



//--------------------- .note.nv.cuinfo           --------------------------
	.section	.note.nv.cuinfo,"",@"SHT_NOTE"
	.sectionflags	@"SHF_NOTE_NV_CUINFO"
        /*0018*/ 	.short	0x0002
        /*001a*/ 	.short	0x0064
        /*001c*/ 	.short	0x0082
	.zero		2


//--------------------- .nv.info                  --------------------------
	.section	.nv.info,"",@"SHT_CUDA_INFO"
	.align	4


	//----- nvinfo : EIATTR_REGCOUNT
	.align		4
        /*0000*/ 	.byte	0x04, 0x2f
        /*0002*/ 	.short	(.L_1 - .L_0)
	.align		4
.L_0:
        /*0004*/ 	.word	index@(cross_entropy_loss_kernel)
        /*0008*/ 	.word	0x0000001e


	//----- nvinfo : EIATTR_FRAME_SIZE
	.align		4
.L_1:
        /*000c*/ 	.byte	0x04, 0x11
        /*000e*/ 	.short	(.L_3 - .L_2)
	.align		4
.L_2:
        /*0010*/ 	.word	index@(cross_entropy_loss_kernel)
        /*0014*/ 	.word	0x00000000


	//----- nvinfo : EIATTR_MIN_STACK_SIZE
	.align		4
.L_3:
        /*0018*/ 	.byte	0x04, 0x12
        /*001a*/ 	.short	(.L_5 - .L_4)
	.align		4
.L_4:
        /*001c*/ 	.word	index@(cross_entropy_loss_kernel)
        /*0020*/ 	.word	0x00000000
.L_5:


//--------------------- .nv.compat                --------------------------
	.section	.nv.compat,"",@"SHT_CUDA_COMPAT_INFO"
	.align	4
        /*0000*/ 	.byte	0x02, 0x09, 0x00, 0x00, 0x02, 0x02, 0x01, 0x00, 0x02, 0x05, 0x05, 0x00, 0x03, 0x07, 0x01, 0x01
        /*0010*/ 	.byte	0x02, 0x03, 0x00, 0x00, 0x02, 0x06, 0x01, 0x00, 0x04, 0x0b, 0x08, 0x00, 0x01, 0x00, 0x00, 0x00
        /*0020*/ 	.byte	0x00, 0x00, 0x00, 0x00


//--------------------- .nv.info.cross_entropy_loss_kernel --------------------------
	.section	.nv.info.cross_entropy_loss_kernel,"",@"SHT_CUDA_INFO"
	.sectionflags	@""
	.align	4


	//----- nvinfo : EIATTR_CUDA_API_VERSION
	.align		4
        /*0000*/ 	.byte	0x04, 0x37
        /*0002*/ 	.short	(.L_7 - .L_6)
.L_6:
        /*0004*/ 	.word	0x00000082


	//----- nvinfo : EIATTR_KPARAM_INFO
	.align		4
.L_7:
        /*0008*/ 	.byte	0x04, 0x17
        /*000a*/ 	.short	(.L_9 - .L_8)
.L_8:
        /*000c*/ 	.word	0x00000000
        /*0010*/ 	.short	0x0004
        /*0012*/ 	.short	0x001c
        /*0014*/ 	.byte	0x00, 0xf0, 0x11, 0x00


	//----- nvinfo : EIATTR_KPARAM_INFO
	.align		4
.L_9:
        /*0018*/ 	.byte	0x04, 0x17
        /*001a*/ 	.short	(.L_11 - .L_10)
.L_10:
        /*001c*/ 	.word	0x00000000
        /*0020*/ 	.short	0x0003
        /*0022*/ 	.short	0x0018
        /*0024*/ 	.byte	0x00, 0xf0, 0x11, 0x00


	//----- nvinfo : EIATTR_KPARAM_INFO
	.align		4
.L_11:
        /*0028*/ 	.byte	0x04, 0x17
        /*002a*/ 	.short	(.L_13 - .L_12)
.L_12:
        /*002c*/ 	.word	0x00000000
        /*0030*/ 	.short	0x0002
        /*0032*/ 	.short	0x0010
        /*0034*/ 	.byte	0x00, 0xf5, 0x21, 0x00


	//----- nvinfo : EIATTR_KPARAM_INFO
	.align		4
.L_13:
        /*0038*/ 	.byte	0x04, 0x17
        /*003a*/ 	.short	(.L_15 - .L_14)
.L_14:
        /*003c*/ 	.word	0x00000000
        /*0040*/ 	.short	0x0001
        /*0042*/ 	.short	0x0008
        /*0044*/ 	.byte	0x00, 0xf5, 0x21, 0x00


	//----- nvinfo : EIATTR_KPARAM_INFO
	.align		4
.L_15:
        /*0048*/ 	.byte	0x04, 0x17
        /*004a*/ 	.short	(.L_17 - .L_16)
.L_16:
        /*004c*/ 	.word	0x00000000
        /*0050*/ 	.short	0x0000
        /*0052*/ 	.short	0x0000
        /*0054*/ 	.byte	0x00, 0xf5, 0x21, 0x00


	//----- nvinfo : EIATTR_SPARSE_MMA_MASK
	.align		4
.L_17:
        /*0058*/ 	.byte	0x03, 0x50
        /*005a*/ 	.short	0x0000


	//----- nvinfo : EIATTR_MAXREG_COUNT
	.align		4
        /*005c*/ 	.byte	0x03, 0x1b
        /*005e*/ 	.short	0x00ff


	//----- nvinfo : EIATTR_MERCURY_ISA_VERSION
	.align		4
        /*0060*/ 	.byte	0x03, 0x5f
        /*0062*/ 	.short	0x0101


	//----- nvinfo : EIATTR_VRC_CTA_INIT_COUNT
	.align		4
        /*0064*/ 	.byte	0x02, 0x4a
	.zero		1
	.zero		1


	//----- nvinfo : EIATTR_EXIT_INSTR_OFFSETS
	.align		4
        /*0068*/ 	.byte	0x04, 0x1c
        /*006a*/ 	.short	(.L_19 - .L_18)


	//   ....[0]....
.L_18:
        /*006c*/ 	.word	0x00000070


	//   ....[1]....
        /*0070*/ 	.word	0x00001050


	//----- nvinfo : EIATTR_CBANK_PARAM_SIZE
	.align		4
.L_19:
        /*0074*/ 	.byte	0x03, 0x19
        /*0076*/ 	.short	0x0020


	//----- nvinfo : EIATTR_PARAM_CBANK
	.align		4
        /*0078*/ 	.byte	0x04, 0x0a
        /*007a*/ 	.short	(.L_21 - .L_20)
	.align		4
.L_20:
        /*007c*/ 	.word	index@(.nv.constant0.cross_entropy_loss_kernel)
        /*0080*/ 	.short	0x0380
        /*0082*/ 	.short	0x0020


	//----- nvinfo : EIATTR_SW_WAR
	.align		4
.L_21:
        /*0084*/ 	.byte	0x04, 0x36
        /*0086*/ 	.short	(.L_23 - .L_22)
.L_22:
        /*0088*/ 	.word	0x00000008
.L_23:


//--------------------- .nv.callgraph             --------------------------
	.section	.nv.callgraph,"",@"SHT_CUDA_CALLGRAPH"
	.align	4
	.sectionentsize	8
	.align		4
        /*0000*/ 	.word	0x00000000
	.align		4
        /*0004*/ 	.word	0xffffffff
	.align		4
        /*0008*/ 	.word	0x00000000
	.align		4
        /*000c*/ 	.word	0xfffffffe
	.align		4
        /*0010*/ 	.word	0x00000000
	.align		4
        /*0014*/ 	.word	0xfffffffd
	.align		4
        /*0018*/ 	.word	0x00000000
	.align		4
        /*001c*/ 	.word	0xfffffffc


//--------------------- .text.cross_entropy_loss_kernel --------------------------
	.section	.text.cross_entropy_loss_kernel,"ax",@progbits
	.align	128
        .global         cross_entropy_loss_kernel
        .type           cross_entropy_loss_kernel,@function
        .size           cross_entropy_loss_kernel,(.L_x_5 - cross_entropy_loss_kernel)
        .other          cross_entropy_loss_kernel,@"STO_CUDA_ENTRY STV_DEFAULT"
cross_entropy_loss_kernel:
.text.cross_entropy_loss_kernel:
[----:B------:R-:W-:Y:S08]  /*0000*/  LDC R1, c[0x0][0x37c] ;  /* 0x0000df00ff017b82 */ /* 0x000ff00000000800 */
[----:B------:R-:W0:Y:S01]  /*0010*/  S2UR UR4, SR_CTAID.X ;  /* 0x00000000000479c3 */ /* 0x000e220000002500 */
[----:B------:R-:W1:Y:S01]  /*0020*/  S2R R0, SR_TID.X ;  /* 0x0000000000007919 */ /* 0x000e620000002100 */
[----:B------:R-:W2:Y:S01]  /*0030*/  LDCU UR5, c[0x0][0x360] ;  /* 0x00006c00ff0577ac */ /* 0x000ea20008000800 */
[----:B0-----:R-:W-:-:S04]  /*0040*/  UIADD3 UR4, UPT, UPT, URZ, -UR4, URZ ;  /* 0x80000004ff047290 */ /* 0x001fc8000fffe0ff */
[----:B--2---:R-:W-:-:S06]  /*0050*/  UIMAD UR5, UR4, UR5, URZ ;  /* 0x00000005040572a4 */ /* 0x004fcc000f8e02ff */
[----:B-1----:R-:W-:-:S13]  /*0060*/  ISETP.NE.AND P0, PT, R0, UR5, PT ;  /* 0x0000000500007c0c */ /* 0x002fda000bf05270 */
[----:B------:R-:W-:Y:S05]  /*0070*/  @P0 EXIT ;  /* 0x000000000000094d */ /* 0x000fea0003800000 */
[----:B------:R-:W0:Y:S01]  /*0080*/  LDCU UR8, c[0x0][0x398] ;  /* 0x00007300ff0877ac */ /* 0x000e220008000800 */
[----:B------:R-:W-:Y:S01]  /*0090*/  HFMA2 R11, -RZ, RZ, 0, 0 ;  /* 0x00000000ff0b7431 */ /* 0x000fe200000001ff */
[----:B------:R-:W1:Y:S01]  /*00a0*/  LDCU.64 UR16, c[0x0][0x358] ;  /* 0x00006b00ff1077ac */ /* 0x000e620008000a00 */
[----:B0-----:R-:W-:-:S09]  /*00b0*/  UISETP.GE.AND UP0, UPT, UR8, 0x1, UPT ;  /* 0x000000010800788c */ /* 0x001fd2000bf06270 */
[----:B-1----:R-:W-:Y:S05]  /*00c0*/  BRA.U !UP0, `(.L_x_0) ;  /* 0x0000000d08d87547 */ /* 0x002fea000b800000 */
[----:B------:R-:W-:Y:S01]  /*00d0*/  UISETP.GE.U32.AND UP1, UPT, UR8, 0x4, UPT ;  /* 0x000000040800788c */ /* 0x000fe2000bf26070 */
[----:B------:R-:W-:Y:S01]  /*00e0*/  MOV R11, RZ ;  /* 0x000000ff000b7202 */ /* 0x000fe20000000f00 */
[----:B------:R-:W-:Y:S01]  /*00f0*/  ULOP3.LUT UR9, UR8, 0x3, URZ, 0xc0, !UPT ;  /* 0x0000000308097892 */ /* 0x000fe2000f8ec0ff */
[----:B------:R-:W-:-:S03]  /*0100*/  MOV R6, RZ ;  /* 0x000000ff00067202 */ /* 0x000fc60000000f00 */
[----:B------:R-:W-:-:S03]  /*0110*/  UISETP.NE.AND UP0, UPT, UR9, URZ, UPT ;  /* 0x000000ff0900728c */ /* 0x000fc6000bf05270 */
[----:B------:R-:W-:Y:S08]  /*0120*/  BRA.U !UP1, `(.L_x_1) ;  /* 0x00000009091c7547 */ /* 0x000ff0000b800000 */
[----:B------:R-:W0:Y:S01]  /*0130*/  LDCU.128 UR12, c[0x0][0x380] ;  /* 0x00007000ff0c77ac */ /* 0x000e220008000c00 */
[----:B------:R-:W-:Y:S01]  /*0140*/  MOV R11, RZ ;  /* 0x000000ff000b7202 */ /* 0x000fe20000000f00 */
[----:B------:R-:W-:Y:S01]  /*0150*/  ULOP3.LUT UR10, UR8, 0x7ffffffc, URZ, 0xc0, !UPT ;  /* 0x7ffffffc080a7892 */ /* 0x000fe2000f8ec0ff */
[----:B------:R-:W1:Y:S05]  /*0160*/  LDCU UR18, c[0x0][0x39c] ;  /* 0x00007380ff1277ac */ /* 0x000e6a0008000800 */
[----:B------:R-:W-:Y:S01]  /*0170*/  MOV R6, UR10 ;  /* 0x0000000a00067c02 */ /* 0x000fe20008000f00 */
[----:B------:R-:W-:Y:S02]  /*0180*/  UIADD3 UR11, UPT, UPT, -UR10, URZ, URZ ;  /* 0x000000ff0a0b7290 */ /* 0x000fe4000fffe1ff */
[----:B0-----:R-:W-:-:S02]  /*0190*/  UIADD3 UR6, UP1, UPT, UR12, 0x8, URZ ;  /* 0x000000080c067890 */ /* 0x001fc4000ff3e0ff */
[----:B------:R-:W-:Y:S02]  /*01a0*/  UIADD3 UR4, UP2, UPT, UR14, 0x8, URZ ;  /* 0x000000080e047890 */ /* 0x000fe4000ff5e0ff */
[----:B------:R-:W-:Y:S02]  /*01b0*/  UIADD3.X UR7, UPT, UPT, URZ, UR13, URZ, UP1, !UPT ;  /* 0x0000000dff077290 */ /* 0x000fe40008ffe4ff */
[----:B------:R-:W-:Y:S01]  /*01c0*/  UIADD3.X UR5, UPT, UPT, URZ, UR15, URZ, UP2, !UPT ;  /* 0x0000000fff057290 */ /* 0x000fe200097fe4ff */
[----:B------:R-:W-:Y:S02]  /*01d0*/  MOV R2, UR6 ;  /* 0x0000000600027c02 */ /* 0x000fe40008000f00 */
[----:B------:R-:W-:Y:S02]  /*01e0*/  MOV R4, UR4 ;  /* 0x0000000400047c02 */ /* 0x000fe40008000f00 */
[----:B------:R-:W-:Y:S02]  /*01f0*/  MOV R3, UR7 ;  /* 0x0000000700037c02 */ /* 0x000fe40008000f00 */
[----:B-1----:R-:W-:-:S07]  /*0200*/  MOV R5, UR5 ;  /* 0x0000000500057c02 */ /* 0x002fce0008000f00 */
.L_x_2:
[----:B------:R-:W2:Y:S04]  /*0210*/  LDG.E R14, desc[UR16][R4.64+-0x8] ;  /* 0xfffff810040e7981 */ /* 0x000ea8000c1e1900 */
[----:B------:R-:W3:Y:S04]  /*0220*/  LDG.E R7, desc[UR16][R4.64+-0x4] ;  /* 0xfffffc1004077981 */ /* 0x000ee8000c1e1900 */
[----:B------:R-:W4:Y:S04]  /*0230*/  LDG.E R13, desc[UR16][R4.64] ;  /* 0x00000010040d7981 */ /* 0x000f28000c1e1900 */
[----:B------:R-:W5:Y:S04]  /*0240*/  LDG.E R0, desc[UR16][R4.64+0x4] ;  /* 0x0000041004007981 */ /* 0x000f68000c1e1900 */
[----:B------:R-:W5:Y:S04]  /*0250*/  LDG.E R12, desc[UR16][R2.64+-0x8] ;  /* 0xfffff810020c7981 */ /* 0x000f68000c1e1900 */
[----:B------:R-:W5:Y:S04]  /*0260*/  LDG.E R10, desc[UR16][R2.64+-0x4] ;  /* 0xfffffc10020a7981 */ /* 0x000f68000c1e1900 */
[----:B------:R-:W5:Y:S04]  /*0270*/  LDG.E R9, desc[UR16][R2.64] ;  /* 0x0000001002097981 */ /* 0x000f68000c1e1900 */
[----:B------:R0:W5:Y:S01]  /*0280*/  LDG.E R8, desc[UR16][R2.64+0x4] ;  /* 0x0000041002087981 */ /* 0x000162000c1e1900 */
[----:B------:R-:W-:Y:S01]  /*0290*/  HFMA2 R15, -RZ, RZ, 1.5048828125, 33.21875 ;  /* 0x3e055027ff0f7431 */ /* 0x000fe200000001ff */
[----:B------:R-:W-:-:S04]  /*02a0*/  UIADD3 UR11, UPT, UPT, UR11, 0x4, URZ ;  /* 0x000000040b0b7890 */ /* 0x000fc8000fffe0ff */
[----:B------:R-:W-:Y:S01]  /*02b0*/  UISETP.NE.AND UP1, UPT, UR11, URZ, UPT ;  /* 0x000000ff0b00728c */ /* 0x000fe2000bf25270 */
[----:B--2---:R-:W-:Y:S01]  /*02c0*/  FADD R14, R14, UR18 ;  /* 0x000000120e0e7e21 */ /* 0x004fe20008000000 */
[----:B---3--:R-:W-:-:S04]  /*02d0*/  FADD R7, R7, UR18 ;  /* 0x0000001207077e21 */ /* 0x008fc80008000000 */
[----:B------:R-:W-:Y:S01]  /*02e0*/  FSETP.GEU.AND P1, PT, R14, 1.175494350822287508e-38, PT ;  /* 0x008000000e00780b */ /* 0x000fe20003f2e000 */
[----:B----4-:R-:W-:Y:S01]  /*02f0*/  FADD R13, R13, UR18 ;  /* 0x000000120d0d7e21 */ /* 0x010fe20008000000 */
[----:B------:R-:W-:Y:S02]  /*0300*/  FSETP.GEU.AND P2, PT, R7, 1.175494350822287508e-38, PT ;  /* 0x008000000700780b */ /* 0x000fe40003f4e000 */
[----:B------:R-:W-:Y:S01]  /*0310*/  FSEL R18, RZ, -23, P1 ;  /* 0xc1b80000ff127808 */ /* 0x000fe20000800000 */
[----:B-----5:R-:W-:Y:S01]  /*0320*/  FADD R0, R0, UR18 ;  /* 0x0000001200007e21 */ /* 0x020fe20008000000 */
[----:B------:R-:W-:-:S04]  /*0330*/  FSETP.GEU.AND P3, PT, R13, 1.175494350822287508e-38, PT ;  /* 0x008000000d00780b */ /* 0x000fc80003f6e000 */
[----:B------:R-:W-:-:S03]  /*0340*/  FSETP.GEU.AND P0, PT, R0, 1.175494350822287508e-38, PT ;  /* 0x008000000000780b */ /* 0x000fc60003f0e000 */
[----:B------:R-:W-:Y:S02]  /*0350*/  @!P1 FMUL R14, R14, 8388608 ;  /* 0x4b0000000e0e9820 */ /* 0x000fe40000400000 */
[----:B------:R-:W-:-:S03]  /*0360*/  @!P2 FMUL R7, R7, 8388608 ;  /* 0x4b0000000707a820 */ /* 0x000fc60000400000 */
[C---:B------:R-:W-:Y:S02]  /*0370*/  IADD3 R17, PT, PT, R14.reuse, -0x3f2aaaab, RZ ;  /* 0xc0d555550e117810 */ /* 0x040fe40007ffe0ff */
[----:B------:R-:W-:Y:S01]  /*0380*/  ISETP.GT.U32.AND P4, PT, R14, 0x7f7fffff, PT ;  /* 0x7f7fffff0e00780c */ /* 0x000fe20003f84070 */
[----:B------:R-:W-:Y:S01]  /*0390*/  @!P3 FMUL R13, R13, 8388608 ;  /* 0x4b0000000d0db820 */ /* 0x000fe20000400000 */
[----:B------:R-:W-:Y:S02]  /*03a0*/  LOP3.LUT R17, R17, 0xff800000, RZ, 0xc0, !PT ;  /* 0xff80000011117812 */ /* 0x000fe400078ec0ff */
[----:B------:R-:W-:Y:S01]  /*03b0*/  IADD3 R24, PT, PT, R7, -0x3f2aaaab, RZ ;  /* 0xc0d5555507187810 */ /* 0x000fe20007ffe0ff */
[----:B------:R-:W-:Y:S01]  /*03c0*/  @!P0 FMUL R0, R0, 8388608 ;  /* 0x4b00000000008820 */ /* 0x000fe20000400000 */
[----:B------:R-:W-:Y:S02]  /*03d0*/  IADD3 R22, PT, PT, R14, -R17, RZ ;  /* 0x800000110e167210 */ /* 0x000fe40007ffe0ff */
[----:B------:R-:W-:-:S02]  /*03e0*/  LOP3.LUT R24, R24, 0xff800000, RZ, 0xc0, !PT ;  /* 0xff80000018187812 */ /* 0x000fc400078ec0ff */
[----:B------:R-:W-:Y:S01]  /*03f0*/  IADD3 R16, PT, PT, R13, -0x3f2aaaab, RZ ;  /* 0xc0d555550d107810 */ /* 0x000fe20007ffe0ff */
[----:B------:R-:W-:Y:S01]  /*0400*/  FADD R22, R22, -1 ;  /* 0xbf80000016167421 */ /* 0x000fe20000000000 */
[----:B------:R-:W-:Y:S02]  /*0410*/  IADD3 R20, PT, PT, R7, -R24, RZ ;  /* 0x8000001807147210 */ /* 0x000fe40007ffe0ff */
[----:B------:R-:W-:Y:S01]  /*0420*/  LOP3.LUT R16, R16, 0xff800000, RZ, 0xc0, !PT ;  /* 0xff80000010107812 */ /* 0x000fe200078ec0ff */
[----:B------:R-:W-:Y:S01]  /*0430*/  FFMA R19, R22, -R15, 0.14084610342979431152 ;  /* 0x3e1039f616137423 */ /* 0x000fe2000000080f */
[----:B------:R-:W-:Y:S01]  /*0440*/  I2FP.F32.S32 R17, R17 ;  /* 0x0000001100117245 */ /* 0x000fe20000201400 */
[----:B------:R-:W-:Y:S01]  /*0450*/  FADD R20, R20, -1 ;  /* 0xbf80000014147421 */ /* 0x000fe20000000000 */
[-C--:B------:R-:W-:Y:S01]  /*0460*/  IADD3 R23, PT, PT, R13, -R16.reuse, RZ ;  /* 0x800000100d177210 */ /* 0x080fe20007ffe0ff */
[----:B------:R-:W-:Y:S01]  /*0470*/  FFMA R19, R22, R19, -0.12148627638816833496 ;  /* 0xbdf8cdcc16137423 */ /* 0x000fe20000000013 */
[----:B------:R-:W-:Y:S01]  /*0480*/  I2FP.F32.S32 R16, R16 ;  /* 0x0000001000107245 */ /* 0x000fe20000201400 */
[----:B------:R-:W-:Y:S01]  /*0490*/  FFMA R21, R20, -R15, 0.14084610342979431152 ;  /* 0x3e1039f614157423 */ /* 0x000fe2000000080f */
[----:B------:R-:W-:Y:S01]  /*04a0*/  FFMA R17, R17, 1.1920928955078125e-07, R18 ;  /* 0x3400000011117823 */ /* 0x000fe20000000012 */
[----:B------:R-:W-:Y:S01]  /*04b0*/  FFMA R19, R22, R19, 0.13980610668659210205 ;  /* 0x3e0f295516137423 */ /* 0x000fe20000000013 */
[----:B------:R-:W-:Y:S01]  /*04c0*/  FADD R18, R23, -1 ;  /* 0xbf80000017127421 */ /* 0x000fe20000000000 */
[----:B------:R-:W-:Y:S01]  /*04d0*/  FFMA R21, R20, R21, -0.12148627638816833496 ;  /* 0xbdf8cdcc14157423 */ /* 0x000fe20000000015 */
[----:B------:R-:W-:Y:S01]  /*04e0*/  FSETP.NEU.AND P1, PT, R14, RZ, PT ;  /* 0x000000ff0e00720b */ /* 0x000fe20003f2d000 */
[----:B------:R-:W-:Y:S01]  /*04f0*/  FFMA R19, R22, R19, -0.16684235632419586182 ;  /* 0xbe2ad8b916137423 */ /* 0x000fe20000000013 */
[----:B------:R-:W-:Y:S01]  /*0500*/  FFMA R25, R18, -R15, 0.14084610342979431152 ;  /* 0x3e1039f612197423 */ /* 0x000fe2000000080f */
[----:B------:R-:W-:-:S02]  /*0510*/  FFMA R21, R20, R21, 0.13980610668659210205 ;  /* 0x3e0f295514157423 */ /* 0x000fc40000000015 */
[----:B------:R-:W-:Y:S01]  /*0520*/  FFMA R19, R22, R19, 0.20012299716472625732 ;  /* 0x3e4ced0b16137423 */ /* 0x000fe20000000013 */
[----:B------:R-:W-:Y:S01]  /*0530*/  FFMA R25, R18, R25, -0.12148627638816833496 ;  /* 0xbdf8cdcc12197423 */ /* 0x000fe20000000019 */
[----:B------:R-:W-:Y:S02]  /*0540*/  FFMA R21, R20, R21, -0.16684235632419586182 ;  /* 0xbe2ad8b914157423 */ /* 0x000fe40000000015 */
[----:B------:R-:W-:Y:S01]  /*0550*/  FFMA R19, R22, R19, -0.24999669194221496582 ;  /* 0xbe7fff2216137423 */ /* 0x000fe20000000013 */
[----:B------:R-:W-:Y:S01]  /*0560*/  FFMA R25, R18, R25, 0.13980610668659210205 ;  /* 0x3e0f295512197423 */ /* 0x000fe20000000019 */
[----:B------:R-:W-:Y:S02]  /*0570*/  FFMA R21, R20, R21, 0.20012299716472625732 ;  /* 0x3e4ced0b14157423 */ /* 0x000fe40000000015 */
[----:B------:R-:W-:Y:S01]  /*0580*/  FFMA R19, R22, R19, 0.33333182334899902344 ;  /* 0x3eaaaa7816137423 */ /* 0x000fe20000000013 */
[----:B------:R-:W-:Y:S01]  /*0590*/  FFMA R25, R18, R25, -0.16684235632419586182 ;  /* 0xbe2ad8b912197423 */ /* 0x000fe20000000019 */
[----:B------:R-:W-:Y:S01]  /*05a0*/  FFMA R23, R20, R21, -0.24999669194221496582 ;  /* 0xbe7fff2214177423 */ /* 0x000fe20000000015 */
[----:B------:R-:W-:Y:S01]  /*05b0*/  I2FP.F32.S32 R21, R24 ;  /* 0x0000001800157245 */ /* 0x000fe20000201400 */
[----:B------:R-:W-:Y:S01]  /*05c0*/  FFMA R19, R22, R19, -0.5 ;  /* 0xbf00000016137423 */ /* 0x000fe20000000013 */
[----:B------:R-:W-:Y:S01]  /*05d0*/  FSEL R24, RZ, -23, P2 ;  /* 0xc1b80000ff187808 */ /* 0x000fe20001000000 */
[----:B------:R-:W-:Y:S01]  /*05e0*/  FFMA R23, R20, R23, 0.33333182334899902344 ;  /* 0x3eaaaa7814177423 */ /* 0x000fe20000000017 */
[----:B------:R-:W-:Y:S01]  /*05f0*/  FFMA R25, R18, R25, 0.20012299716472625732 ;  /* 0x3e4ced0b12197423 */ /* 0x000fe20000000019 */
[----:B------:R-:W-:Y:S01]  /*0600*/  FMUL R19, R22, R19 ;  /* 0x0000001316137220 */ /* 0x000fe20000400000 */
[----:B------:R-:W-:Y:S01]  /*0610*/  ISETP.GT.U32.AND P2, PT, R7, 0x7f7fffff, PT ;  /* 0x7f7fffff0700780c */ /* 0x000fe20003f44070 */
[----:B------:R-:W-:Y:S01]  /*0620*/  FFMA R23, R20, R23, -0.5 ;  /* 0xbf00000014177423 */ /* 0x000fe20000000017 */
[----:B------:R-:W-:Y:S01]  /*0630*/  FFMA R25, R18, R25, -0.24999669194221496582 ;  /* 0xbe7fff2212197423 */ /* 0x000fe20000000019 */
[----:B------:R-:W-:Y:S01]  /*0640*/  FFMA R22, R22, R19, R22 ;  /* 0x0000001316167223 */ /* 0x000fe20000000016 */
[----:B------:R-:W-:Y:S01]  /*0650*/  IADD3 R19, PT, PT, R0, -0x3f2aaaab, RZ ;  /* 0xc0d5555500137810 */ /* 0x000fe20007ffe0ff */
[----:B------:R-:W-:Y:S01]  /*0660*/  FMUL R23, R20, R23 ;  /* 0x0000001714177220 */ /* 0x000fe20000400000 */
[----:B------:R-:W-:Y:S01]  /*0670*/  FFMA R25, R18, R25, 0.33333182334899902344 ;  /* 0x3eaaaa7812197423 */ /* 0x000fe20000000019 */
[----:B------:R-:W-:Y:S01]  /*0680*/  FFMA R17, R17, 0.69314718246459960938, R22 ;  /* 0x3f31721811117823 */ /* 0x000fe20000000016 */
[----:B------:R-:W-:Y:S01]  /*0690*/  LOP3.LUT R19, R19, 0xff800000, RZ, 0xc0, !PT ;  /* 0xff80000013137812 */ /* 0x000fe200078ec0ff */
[----:B------:R-:W-:Y:S01]  /*06a0*/  FFMA R20, R20, R23, R20 ;  /* 0x0000001714147223 */ /* 0x000fe20000000014 */
[----:B------:R-:W-:Y:S01]  /*06b0*/  FFMA R21, R21, 1.1920928955078125e-07, R24 ;  /* 0x3400000015157823 */ /* 0x000fe20000000018 */
[----:B------:R-:W-:Y:S01]  /*06c0*/  FFMA R25, R18, R25, -0.5 ;  /* 0xbf00000012197423 */ /* 0x000fe20000000019 */
[----:B------:R-:W-:-:S02]  /*06d0*/  IADD3 R22, PT, PT, R0, -R19, RZ ;  /* 0x8000001300167210 */ /* 0x000fc40007ffe0ff */
[----:B------:R-:W-:Y:S01]  /*06e0*/  FFMA R21, R21, 0.69314718246459960938, R20 ;  /* 0x3f31721815157823 */ /* 0x000fe20000000014 */
[----:B------:R-:W-:Y:S02]  /*06f0*/  FMUL R25, R18, R25 ;  /* 0x0000001912197220 */ /* 0x000fe40000400000 */
[----:B------:R-:W-:Y:S02]  /*0700*/  FADD R22, R22, -1 ;  /* 0xbf80000016167421 */ /* 0x000fe40000000000 */
[----:B------:R-:W-:Y:S02]  /*0710*/  FFMA R25, R18, R25, R18 ;  /* 0x0000001912197223 */ /* 0x000fe40000000012 */
[----:B------:R-:W-:-:S04]  /*0720*/  FFMA R15, R22, -R15, 0.14084610342979431152 ;  /* 0x3e1039f6160f7423 */ /* 0x000fc8000000080f */
[----:B------:R-:W-:Y:S01]  /*0730*/  FFMA R23, R22, R15, -0.12148627638816833496 ;  /* 0xbdf8cdcc16177423 */ /* 0x000fe2000000000f */
[----:B------:R-:W-:-:S03]  /*0740*/  MOV R15, 0x7f800000 ;  /* 0x7f800000000f7802 */ /* 0x000fc60000000f00 */
[----:B------:R-:W-:Y:S02]  /*0750*/  FFMA R23, R22, R23, 0.13980610668659210205 ;  /* 0x3e0f295516177423 */ /* 0x000fe40000000017 */
[----:B------:R-:W-:Y:S01]  /*0760*/  @P4 FFMA R17, R14, R15, +INF ;  /* 0x7f8000000e114423 */ /* 0x000fe2000000000f */
[----:B------:R-:W-:Y:S01]  /*0770*/  ISETP.GT.U32.AND P4, PT, R13, 0x7f7fffff, PT ;  /* 0x7f7fffff0d00780c */ /* 0x000fe20003f84070 */
[C---:B------:R-:W-:Y:S01]  /*0780*/  FFMA R27, R22.reuse, R23, -0.16684235632419586182 ;  /* 0xbe2ad8b9161b7423 */ /* 0x040fe20000000017 */
[----:B------:R-:W-:Y:S01]  /*0790*/  FSEL R23, RZ, -23, P3 ;  /* 0xc1b80000ff177808 */ /* 0x000fe20001800000 */
[C---:B------:R-:W-:Y:S01]  /*07a0*/  @P2 FFMA R21, R7.reuse, R15, +INF ;  /* 0x7f80000007152423 */ /* 0x040fe2000000000f */
[----:B------:R-:W-:Y:S01]  /*07b0*/  FSETP.NEU.AND P3, PT, R7, RZ, PT ;  /* 0x000000ff0700720b */ /* 0x000fe20003f6d000 */
[----:B------:R-:W-:Y:S01]  /*07c0*/  FFMA R27, R22, R27, 0.20012299716472625732 ;  /* 0x3e4ced0b161b7423 */ /* 0x000fe2000000001b */
[----:B------:R-:W-:Y:S01]  /*07d0*/  FSEL R7, RZ, -23, P0 ;  /* 0xc1b80000ff077808 */ /* 0x000fe20000000000 */
[----:B------:R-:W-:Y:S01]  /*07e0*/  FFMA R16, R16, 1.1920928955078125e-07, R23 ;  /* 0x3400000010107823 */ /* 0x000fe20000000017 */
[----:B------:R-:W-:Y:S01]  /*07f0*/  ISETP.GT.U32.AND P0, PT, R0, 0x7f7fffff, PT ;  /* 0x7f7fffff0000780c */ /* 0x000fe20003f04070 */
[----:B------:R-:W-:Y:S01]  /*0800*/  FFMA R27, R22, R27, -0.24999669194221496582 ;  /* 0xbe7fff22161b7423 */ /* 0x000fe2000000001b */
[----:B------:R-:W-:Y:S01]  /*0810*/  I2FP.F32.S32 R14, R19 ;  /* 0x00000013000e7245 */ /* 0x000fe20000201400 */
[----:B------:R-:W-:Y:S01]  /*0820*/  FFMA R16, R16, 0.69314718246459960938, R25 ;  /* 0x3f31721810107823 */ /* 0x000fe20000000019 */
[----:B------:R-:W-:Y:S01]  /*0830*/  FSEL R17, R17, -INF , P1 ;  /* 0xff80000011117808 */ /* 0x000fe20000800000 */
[----:B------:R-:W-:Y:S01]  /*0840*/  FFMA R27, R22, R27, 0.33333182334899902344 ;  /* 0x3eaaaa78161b7423 */ /* 0x000fe2000000001b */
[C---:B------:R-:W-:Y:S01]  /*0850*/  @P4 FFMA R16, R13.reuse, R15, +INF ;  /* 0x7f8000000d104423 */ /* 0x040fe2000000000f */
[----:B------:R-:W-:Y:S01]  /*0860*/  FFMA R7, R14, 1.1920928955078125e-07, R7 ;  /* 0x340000000e077823 */ /* 0x000fe20000000007 */
[----:B------:R-:W-:Y:S01]  /*0870*/  FSETP.NEU.AND P2, PT, R13, RZ, PT ;  /* 0x000000ff0d00720b */ /* 0x000fe20003f4d000 */
[----:B------:R-:W-:Y:S01]  /*0880*/  FFMA R27, R22, R27, -0.5 ;  /* 0xbf000000161b7423 */ /* 0x000fe2000000001b */
[----:B------:R-:W-:Y:S01]  /*0890*/  FSEL R21, R21, -INF , P3 ;  /* 0xff80000015157808 */ /* 0x000fe20001800000 */
[----:B------:R-:W-:Y:S01]  /*08a0*/  FFMA R17, R12, R17, R11 ;  /* 0x000000110c117223 */ /* 0x000fe2000000000b */
[----:B------:R-:W-:Y:S01]  /*08b0*/  FSEL R16, R16, -INF , P2 ;  /* 0xff80000010107808 */ /* 0x000fe20001000000 */
[----:B------:R-:W-:Y:S01]  /*08c0*/  FMUL R27, R22, R27 ;  /* 0x0000001b161b7220 */ /* 0x000fe20000400000 */
[----:B0-----:R-:W-:Y:S01]  /*08d0*/  IADD3 R2, P1, PT, R2, 0x10, RZ ;  /* 0x0000001002027810 */ /* 0x001fe20007f3e0ff */
[----:B------:R-:W-:Y:S01]  /*08e0*/  FFMA R10, R10, R21, R17 ;  /* 0x000000150a0a7223 */ /* 0x000fe20000000011 */
[----:B------:R-:W-:Y:S01]  /*08f0*/  IADD3 R4, P2, PT, R4, 0x10, RZ ;  /* 0x0000001004047810 */ /* 0x000fe20007f5e0ff */
[----:B------:R-:W-:Y:S01]  /*0900*/  FFMA R22, R22, R27, R22 ;  /* 0x0000001b16167223 */ /* 0x000fe20000000016 */
[----:B------:R-:W-:Y:S01]  /*0910*/  IADD3.X R3, PT, PT, RZ, R3, RZ, P1, !PT ;  /* 0x00000003ff037210 */ /* 0x000fe20000ffe4ff */
[----:B------:R-:W-:Y:S01]  /*0920*/  FFMA R9, R9, R16, R10 ;  /* 0x0000001009097223 */ /* 0x000fe2000000000a */
[----:B------:R-:W-:Y:S01]  /*0930*/  IADD3.X R5, PT, PT, RZ, R5, RZ, P2, !PT ;  /* 0x00000005ff057210 */ /* 0x000fe200017fe4ff */
[----:B------:R-:W-:Y:S01]  /*0940*/  FFMA R7, R7, 0.69314718246459960938, R22 ;  /* 0x3f31721807077823 */ /* 0x000fe20000000016 */
[C---:B------:R-:W-:Y:S01]  /*0950*/  @P0 FFMA R7, R0.reuse, R15, +INF ;  /* 0x7f80000000070423 */ /* 0x040fe2000000000f */
[----:B------:R-:W-:-:S04]  /*0960*/  FSETP.NEU.AND P0, PT, R0, RZ, PT ;  /* 0x000000ff0000720b */ /* 0x000fc80003f0d000 */
[----:B------:R-:W-:-:S05]  /*0970*/  FSEL R7, R7, -INF , P0 ;  /* 0xff80000007077808 */ /* 0x000fca0000000000 */
[----:B------:R-:W-:Y:S01]  /*0980*/  FFMA R11, R8, R7, R9 ;  /* 0x00000007080b7223 */ /* 0x000fe20000000009 */
[----:B------:R-:W-:Y:S06]  /*0990*/  BRA.U UP1, `(.L_x_2) ;  /* 0xfffffff9011c7547 */ /* 0x000fec000b83ffff */
.L_x_1:
[----:B------:R-:W-:Y:S05]  /*09a0*/  BRA.U !UP0, `(.L_x_0) ;  /* 0x0000000508a07547 */ /* 0x000fea000b800000 */
[----:B------:R-:W-:Y:S02]  /*09b0*/  UISETP.NE.AND UP0, UPT, UR9, 0x1, UPT ;  /* 0x000000010900788c */ /* 0x000fe4000bf05270 */
[----:B------:R-:W-:-:S04]  /*09c0*/  ULOP3.LUT UR4, UR8, 0x1, URZ, 0xc0, !UPT ;  /* 0x0000000108047892 */ /* 0x000fc8000f8ec0ff */
[----:B------:R-:W-:-:S03]  /*09d0*/  UISETP.NE.U32.AND UP1, UPT, UR4, 0x1, UPT ;  /* 0x000000010400788c */ /* 0x000fc6000bf25070 */
[----:B------:R-:W-:Y:S08]  /*09e0*/  BRA.U !UP0, `(.L_x_3) ;  /* 0x0000000508007547 */ /* 0x000ff0000b800000 */
[----:B------:R-:W0:Y:S01]  /*09f0*/  LDC.64 R8, c[0x0][0x388] ;  /* 0x0000e200ff087b82 */ /* 0x000e220000000a00 */
[----:B------:R-:W1:Y:S07]  /*0a00*/  LDCU UR4, c[0x0][0x39c] ;  /* 0x00007380ff0477ac */ /* 0x000e6e0008000800 */
[----:B------:R-:W2:Y:S01]  /*0a10*/  LDC.64 R12, c[0x0][0x380] ;  /* 0x0000e000ff0c7b82 */ /* 0x000ea20000000a00 */
[----:B0-----:R-:W-:-:S05]  /*0a20*/  IMAD.WIDE.U32 R8, R6, 0x4, R8 ;  /* 0x0000000406087825 */ /* 0x001fca00078e0008 */
[----:B------:R-:W1:Y:S04]  /*0a30*/  LDG.E R3, desc[UR16][R8.64] ;  /* 0x0000001008037981 */ /* 0x000e68000c1e1900 */
[----:B------:R-:W3:Y:S01]  /*0a40*/  LDG.E R4, desc[UR16][R8.64+0x4] ;  /* 0x0000041008047981 */ /* 0x000ee2000c1e1900 */
[----:B--2---:R-:W-:-:S05]  /*0a50*/  IMAD.WIDE.U32 R12, R6, 0x4, R12 ;  /* 0x00000004060c7825 */ /* 0x004fca00078e000c */
[----:B------:R-:W2:Y:S04]  /*0a60*/  LDG.E R0, desc[UR16][R12.64] ;  /* 0x000000100c007981 */ /* 0x000ea8000c1e1900 */
[----:B------:R0:W4:Y:S01]  /*0a70*/  LDG.E R2, desc[UR16][R12.64+0x4] ;  /* 0x000004100c027981 */ /* 0x000122000c1e1900 */
[----:B------:R-:W-:Y:S01]  /*0a80*/  IADD3 R6, PT, PT, R6, 0x2, RZ ;  /* 0x0000000206067810 */ /* 0x000fe20007ffe0ff */
[----:B0-----:R-:W-:Y:S02]  /*0a90*/  HFMA2 R12, -RZ, RZ, 1.5048828125, 33.21875 ;  /* 0x3e055027ff0c7431 */ /* 0x001fe400000001ff */
[----:B-1----:R-:W-:Y:S01]  /*0aa0*/  FADD R3, R3, UR4 ;  /* 0x0000000403037e21 */ /* 0x002fe20008000000 */
[----:B---3--:R-:W-:-:S04]  /*0ab0*/  FADD R4, R4, UR4 ;  /* 0x0000000404047e21 */ /* 0x008fc80008000000 */
[----:B------:R-:W-:Y:S02]  /*0ac0*/  FSETP.GEU.AND P0, PT, R3, 1.175494350822287508e-38, PT ;  /* 0x008000000300780b */ /* 0x000fe40003f0e000 */
[----:B------:R-:W-:-:S11]  /*0ad0*/  FSETP.GEU.AND P1, PT, R4, 1.175494350822287508e-38, PT ;  /* 0x008000000400780b */ /* 0x000fd60003f2e000 */
[----:B------:R-:W-:Y:S02]  /*0ae0*/  @!P0 FMUL R3, R3, 8388608 ;  /* 0x4b00000003038820 */ /* 0x000fe40000400000 */
[----:B------:R-:W-:-:S03]  /*0af0*/  @!P1 FMUL R4, R4, 8388608 ;  /* 0x4b00000004049820 */ /* 0x000fc60000400000 */
[----:B------:R-:W-:Y:S02]  /*0b00*/  IADD3 R8, PT, PT, R3, -0x3f2aaaab, RZ ;  /* 0xc0d5555503087810 */ /* 0x000fe40007ffe0ff */
[----:B------:R-:W-:Y:S02]  /*0b10*/  IADD3 R9, PT, PT, R4, -0x3f2aaaab, RZ ;  /* 0xc0d5555504097810 */ /* 0x000fe40007ffe0ff */
[----:B------:R-:W-:Y:S02]  /*0b20*/  LOP3.LUT R8, R8, 0xff800000, RZ, 0xc0, !PT ;  /* 0xff80000008087812 */ /* 0x000fe400078ec0ff */
[----:B------:R-:W-:Y:S02]  /*0b30*/  LOP3.LUT R9, R9, 0xff800000, RZ, 0xc0, !PT ;  /* 0xff80000009097812 */ /* 0x000fe400078ec0ff */
[----:B------:R-:W-:Y:S02]  /*0b40*/  IADD3 R7, PT, PT, R3, -R8, RZ ;  /* 0x8000000803077210 */ /* 0x000fe40007ffe0ff */
[----:B------:R-:W-:-:S02]  /*0b50*/  IADD3 R5, PT, PT, R4, -R9, RZ ;  /* 0x8000000904057210 */ /* 0x000fc40007ffe0ff */
[----:B------:R-:W-:Y:S01]  /*0b60*/  I2FP.F32.S32 R13, R8 ;  /* 0x00000008000d7245 */ /* 0x000fe20000201400 */
[----:B------:R-:W-:Y:S01]  /*0b70*/  FADD R7, R7, -1 ;  /* 0xbf80000007077421 */ /* 0x000fe20000000000 */
[----:B------:R-:W-:Y:S01]  /*0b80*/  I2FP.F32.S32 R9, R9 ;  /* 0x0000000900097245 */ /* 0x000fe20000201400 */
[----:B------:R-:W-:Y:S01]  /*0b90*/  FADD R5, R5, -1 ;  /* 0xbf80000005057421 */ /* 0x000fe20000000000 */
[----:B------:R-:W-:Y:S01]  /*0ba0*/  FSETP.NEU.AND P2, PT, R4, RZ, PT ;  /* 0x000000ff0400720b */ /* 0x000fe20003f4d000 */
[-C--:B------:R-:W-:Y:S02]  /*0bb0*/  FFMA R10, R7, -R12.reuse, 0.14084610342979431152 ;  /* 0x3e1039f6070a7423 */ /* 0x080fe4000000080c */
[----:B------:R-:W-:Y:S02]  /*0bc0*/  FFMA R12, R5, -R12, 0.14084610342979431152 ;  /* 0x3e1039f6050c7423 */ /* 0x000fe4000000080c */
[----:B------:R-:W-:Y:S02]  /*0bd0*/  FFMA R10, R7, R10, -0.12148627638816833496 ;  /* 0xbdf8cdcc070a7423 */ /* 0x000fe4000000000a */
[----:B------:R-:W-:-:S02]  /*0be0*/  FFMA R12, R5, R12, -0.12148627638816833496 ;  /* 0xbdf8cdcc050c7423 */ /* 0x000fc4000000000c */
[----:B------:R-:W-:Y:S02]  /*0bf0*/  FFMA R10, R7, R10, 0.13980610668659210205 ;  /* 0x3e0f2955070a7423 */ /* 0x000fe4000000000a */
[----:B------:R-:W-:Y:S02]  /*0c00*/  FFMA R12, R5, R12, 0.13980610668659210205 ;  /* 0x3e0f2955050c7423 */ /* 0x000fe4000000000c */
[----:B------:R-:W-:Y:S02]  /*0c10*/  FFMA R10, R7, R10, -0.16684235632419586182 ;  /* 0xbe2ad8b9070a7423 */ /* 0x000fe4000000000a */
[----:B------:R-:W-:Y:S02]  /*0c20*/  FFMA R12, R5, R12, -0.16684235632419586182 ;  /* 0xbe2ad8b9050c7423 */ /* 0x000fe4000000000c */
[----:B------:R-:W-:Y:S02]  /*0c30*/  FFMA R10, R7, R10, 0.20012299716472625732 ;  /* 0x3e4ced0b070a7423 */ /* 0x000fe4000000000a */
[----:B------:R-:W-:-:S02]  /*0c40*/  FFMA R14, R5, R12, 0.20012299716472625732 ;  /* 0x3e4ced0b050e7423 */ /* 0x000fc4000000000c */
[----:B------:R-:W-:Y:S01]  /*0c50*/  FFMA R12, R7, R10, -0.24999669194221496582 ;  /* 0xbe7fff22070c7423 */ /* 0x000fe2000000000a */
[----:B------:R-:W-:Y:S01]  /*0c60*/  FSEL R10, RZ, -23, P0 ;  /* 0xc1b80000ff0a7808 */ /* 0x000fe20000000000 */
[----:B------:R-:W-:Y:S01]  /*0c70*/  FFMA R16, R5, R14, -0.24999669194221496582 ;  /* 0xbe7fff2205107423 */ /* 0x000fe2000000000e */
[----:B------:R-:W-:Y:S01]  /*0c80*/  ISETP.GT.U32.AND P0, PT, R3, 0x7f7fffff, PT ;  /* 0x7f7fffff0300780c */ /* 0x000fe20003f04070 */
[----:B------:R-:W-:Y:S01]  /*0c90*/  FFMA R12, R7, R12, 0.33333182334899902344 ;  /* 0x3eaaaa78070c7423 */ /* 0x000fe2000000000c */
[----:B------:R-:W-:Y:S01]  /*0ca0*/  FSEL R14, RZ, -23, P1 ;  /* 0xc1b80000ff0e7808 */ /* 0x000fe20000800000 */
[----:B------:R-:W-:Y:S01]  /*0cb0*/  FFMA R16, R5, R16, 0.33333182334899902344 ;  /* 0x3eaaaa7805107423 */ /* 0x000fe20000000010 */
[----:B------:R-:W-:Y:S01]  /*0cc0*/  ISETP.GT.U32.AND P1, PT, R4, 0x7f7fffff, PT ;  /* 0x7f7fffff0400780c */ /* 0x000fe20003f24070 */
[----:B------:R-:W-:Y:S01]  /*0cd0*/  FFMA R12, R7, R12, -0.5 ;  /* 0xbf000000070c7423 */ /* 0x000fe2000000000c */
[----:B------:R-:W-:Y:S01]  /*0ce0*/  FFMA R10, R13, 1.1920928955078125e-07, R10 ;  /* 0x340000000d0a7823 */ /* 0x000fe2000000000a */
[----:B------:R-:W-:Y:S01]  /*0cf0*/  FFMA R16, R5, R16, -0.5 ;  /* 0xbf00000005107423 */ /* 0x000fe20000000010 */
[----:B------:R-:W-:Y:S01]  /*0d00*/  FFMA R9, R9, 1.1920928955078125e-07, R14 ;  /* 0x3400000009097823 */ /* 0x000fe2000000000e */
[----:B------:R-:W-:-:S02]  /*0d10*/  FMUL R12, R7, R12 ;  /* 0x0000000c070c7220 */ /* 0x000fc40000400000 */
[----:B------:R-:W-:Y:S02]  /*0d20*/  FMUL R16, R5, R16 ;  /* 0x0000001005107220 */ /* 0x000fe40000400000 */
[----:B------:R-:W-:Y:S02]  /*0d30*/  FFMA R7, R7, R12, R7 ;  /* 0x0000000c07077223 */ /* 0x000fe40000000007 */
[----:B------:R-:W-:Y:S01]  /*0d40*/  FFMA R16, R5, R16, R5 ;  /* 0x0000001005107223 */ /* 0x000fe20000000005 */
[----:B------:R-:W-:Y:S01]  /*0d50*/  MOV R5, 0x7f800000 ;  /* 0x7f80000000057802 */ /* 0x000fe20000000f00 */
[----:B------:R-:W-:Y:S02]  /*0d60*/  FFMA R7, R10, 0.69314718246459960938, R7 ;  /* 0x3f3172180a077823 */ /* 0x000fe40000000007 */
[----:B------:R-:W-:Y:S02]  /*0d70*/  FFMA R9, R9, 0.69314718246459960938, R16 ;  /* 0x3f31721809097823 */ /* 0x000fe40000000010 */
[CC--:B------:R-:W-:Y:S01]  /*0d80*/  @P0 FFMA R7, R3.reuse, R5.reuse, +INF ;  /* 0x7f80000003070423 */ /* 0x0c0fe20000000005 */
[----:B------:R-:W-:Y:S01]  /*0d90*/  FSETP.NEU.AND P0, PT, R3, RZ, PT ;  /* 0x000000ff0300720b */ /* 0x000fe20003f0d000 */
[----:B------:R-:W-:-:S03]  /*0da0*/  @P1 FFMA R9, R4, R5, +INF ;  /* 0x7f80000004091423 */ /* 0x000fc60000000005 */
[----:B------:R-:W-:Y:S02]  /*0db0*/  FSEL R7, R7, -INF , P0 ;  /* 0xff80000007077808 */ /* 0x000fe40000000000 */
[----:B------:R-:W-:-:S03]  /*0dc0*/  FSEL R9, R9, -INF , P2 ;  /* 0xff80000009097808 */ /* 0x000fc60001000000 */
[----:B--2---:R-:W-:-:S04]  /*0dd0*/  FFMA R7, R0, R7, R11 ;  /* 0x0000000700077223 */ /* 0x004fc8000000000b */
[----:B----4-:R-:W-:-:S07]  /*0de0*/  FFMA R11, R2, R9, R7 ;  /* 0x00000009020b7223 */ /* 0x010fce0000000007 */
.L_x_3:
[----:B------:R-:W-:Y:S05]  /*0df0*/  BRA.U UP1, `(.L_x_0) ;  /* 0x00000001018c7547 */ /* 0x000fea000b800000 */
[----:B------:R-:W0:Y:S01]  /*0e00*/  LDC.64 R2, c[0x0][0x388] ;  /* 0x0000e200ff027b82 */ /* 0x000e220000000a00 */
[----:B------:R-:W1:Y:S07]  /*0e10*/  LDCU UR4, c[0x0][0x39c] ;  /* 0x00007380ff0477ac */ /* 0x000e6e0008000800 */
[----:B------:R-:W2:Y:S01]  /*0e20*/  LDC.64 R4, c[0x0][0x380] ;  /* 0x0000e000ff047b82 */ /* 0x000ea20000000a00 */
[----:B0-----:R-:W-:-:S06]  /*0e30*/  IMAD.WIDE.U32 R2, R6, 0x4, R2 ;  /* 0x0000000406027825 */ /* 0x001fcc00078e0002 */
[----:B------:R0:W1:Y:S01]  /*0e40*/  LDG.E R2, desc[UR16][R2.64] ;  /* 0x0000001002027981 */ /* 0x000062000c1e1900 */
[----:B--2---:R-:W-:-:S06]  /*0e50*/  IMAD.WIDE.U32 R6, R6, 0x4, R4 ;  /* 0x0000000406067825 */ /* 0x004fcc00078e0004 */
[----:B------:R-:W2:Y:S01]  /*0e60*/  LDG.E R6, desc[UR16][R6.64] ;  /* 0x0000001006067981 */ /* 0x000ea2000c1e1900 */
[----:B0-----:R-:W-:Y:S02]  /*0e70*/  HFMA2 R3, -RZ, RZ, 1.5048828125, 33.21875 ;  /* 0x3e055027ff037431 */ /* 0x001fe400000001ff */
[----:B-1----:R-:W-:-:S05]  /*0e80*/  FADD R0, R2, UR4 ;  /* 0x0000000402007e21 */ /* 0x002fca0008000000 */
[----:B------:R-:W-:-:S04]  /*0e90*/  FSETP.GEU.AND P0, PT, R0, 1.175494350822287508e-38, PT ;  /* 0x008000000000780b */ /* 0x000fc80003f0e000 */
[----:B------:R-:W-:-:S09]  /*0ea0*/  FSEL R2, RZ, -23, P0 ;  /* 0xc1b80000ff027808 */ /* 0x000fd20000000000 */
[----:B------:R-:W-:-:S05]  /*0eb0*/  @!P0 FMUL R0, R0, 8388608 ;  /* 0x4b00000000008820 */ /* 0x000fca0000400000 */
[C---:B------:R-:W-:Y:S02]  /*0ec0*/  IADD3 R4, PT, PT, R0.reuse, -0x3f2aaaab, RZ ;  /* 0xc0d5555500047810 */ /* 0x040fe40007ffe0ff */
[----:B------:R-:W-:Y:S02]  /*0ed0*/  ISETP.GT.U32.AND P0, PT, R0, 0x7f7fffff, PT ;  /* 0x7f7fffff0000780c */ /* 0x000fe40003f04070 */
[----:B------:R-:W-:-:S04]  /*0ee0*/  LOP3.LUT R5, R4, 0xff800000, RZ, 0xc0, !PT ;  /* 0xff80000004057812 */ /* 0x000fc800078ec0ff */
[-C--:B------:R-:W-:Y:S02]  /*0ef0*/  IADD3 R4, PT, PT, R0, -R5.reuse, RZ ;  /* 0x8000000500047210 */ /* 0x080fe40007ffe0ff */
[----:B------:R-:W-:-:S03]  /*0f00*/  I2FP.F32.S32 R5, R5 ;  /* 0x0000000500057245 */ /* 0x000fc60000201400 */
[----:B------:R-:W-:Y:S02]  /*0f10*/  FADD R4, R4, -1 ;  /* 0xbf80000004047421 */ /* 0x000fe40000000000 */
[----:B------:R-:W-:Y:S01]  /*0f20*/  FFMA R2, R5, 1.1920928955078125e-07, R2 ;  /* 0x3400000005027823 */ /* 0x000fe20000000002 */
[----:B------:R-:W-:Y:S01]  /*0f30*/  MOV R5, 0x7f800000 ;  /* 0x7f80000000057802 */ /* 0x000fe20000000f00 */
[----:B------:R-:W-:-:S04]  /*0f40*/  FFMA R3, R4, -R3, 0.14084610342979431152 ;  /* 0x3e1039f604037423 */ /* 0x000fc80000000803 */
[----:B------:R-:W-:-:S04]  /*0f50*/  FFMA R3, R4, R3, -0.12148627638816833496 ;  /* 0xbdf8cdcc04037423 */ /* 0x000fc80000000003 */
[----:B------:R-:W-:-:S04]  /*0f60*/  FFMA R3, R4, R3, 0.13980610668659210205 ;  /* 0x3e0f295504037423 */ /* 0x000fc80000000003 */
[----:B------:R-:W-:-:S04]  /*0f70*/  FFMA R3, R4, R3, -0.16684235632419586182 ;  /* 0xbe2ad8b904037423 */ /* 0x000fc80000000003 */
[----:B------:R-:W-:-:S04]  /*0f80*/  FFMA R3, R4, R3, 0.20012299716472625732 ;  /* 0x3e4ced0b04037423 */ /* 0x000fc80000000003 */
[----:B------:R-:W-:-:S04]  /*0f90*/  FFMA R3, R4, R3, -0.24999669194221496582 ;  /* 0xbe7fff2204037423 */ /* 0x000fc80000000003 */
[----:B------:R-:W-:-:S04]  /*0fa0*/  FFMA R3, R4, R3, 0.33333182334899902344 ;  /* 0x3eaaaa7804037423 */ /* 0x000fc80000000003 */
[----:B------:R-:W-:-:S04]  /*0fb0*/  FFMA R3, R4, R3, -0.5 ;  /* 0xbf00000004037423 */ /* 0x000fc80000000003 */
[----:B------:R-:W-:-:S04]  /*0fc0*/  FMUL R3, R4, R3 ;  /* 0x0000000304037220 */ /* 0x000fc80000400000 */
[----:B------:R-:W-:-:S04]  /*0fd0*/  FFMA R3, R4, R3, R4 ;  /* 0x0000000304037223 */ /* 0x000fc80000000004 */
[----:B------:R-:W-:Y:S01]  /*0fe0*/  FFMA R2, R2, 0.69314718246459960938, R3 ;  /* 0x3f31721802027823 */ /* 0x000fe20000000003 */
[C---:B------:R-:W-:Y:S01]  /*0ff0*/  @P0 FFMA R2, R0.reuse, R5, +INF ;  /* 0x7f80000000020423 */ /* 0x040fe20000000005 */
[----:B------:R-:W-:-:S04]  /*1000*/  FSETP.NEU.AND P0, PT, R0, RZ, PT ;  /* 0x000000ff0000720b */ /* 0x000fc80003f0d000 */
[----:B------:R-:W-:-:S05]  /*1010*/  FSEL R2, R2, -INF , P0 ;  /* 0xff80000002027808 */ /* 0x000fca0000000000 */
[----:B--2---:R-:W-:-:S07]  /*1020*/  FFMA R11, R6, R2, R11 ;  /* 0x00000002060b7223 */ /* 0x004fce000000000b */
.L_x_0:
[----:B------:R-:W0:Y:S02]  /*1030*/  LDC.64 R2, c[0x0][0x390] ;  /* 0x0000e400ff027b82 */ /* 0x000e240000000a00 */
[----:B0-----:R-:W-:Y:S01]  /*1040*/  STG.E desc[UR16][R2.64], R11 ;  /* 0x0000000b02007986 */ /* 0x001fe2000c101910 */
[----:B------:R-:W-:Y:S05]  /*1050*/  EXIT ;  /* 0x000000000000794d */ /* 0x000fea0003800000 */
.L_x_4:
[----:B------:R-:W-:-:S00]  /*1060*/  BRA `(.L_x_4) ;  /* 0xfffffffc00fc7947 */ /* 0x000fc0000383ffff */
[----:B------:R-:W-:-:S00]  /*1070*/  NOP ;  /* 0x0000000000007918 */ /* 0x000fc00000000000 */
        /* <DEDUP_REMOVED lines=8> */
.L_x_5:


//--------------------- .nv.shared.reserved.0     --------------------------
	.section	.nv.shared.reserved.0,"aw",@nobits
	.weak		__nv_reservedSMEM_offset_0_alias
	.size		__nv_reservedSMEM_offset_0_alias, 0, 64
	.other		__nv_reservedSMEM_offset_0_alias,@"STO_CUDA_RESERVED_SHARED STV_DEFAULT"
__nv_reservedSMEM_offset_0_alias:
	.zero		0
	.zero		64


//--------------------- .nv.constant0.cross_entropy_loss_kernel --------------------------
	.section	.nv.constant0.cross_entropy_loss_kernel,"a",@progbits
	.sectionflags	@""
	.align	4
.nv.constant0.cross_entropy_loss_kernel:
	.zero		928


//--------------------- SYMBOLS --------------------------

	.type		.nv.reservedSmem.offset0,@object
	.size		.nv.reservedSmem.offset0,0x4
